//
// Generated by NVIDIA NVVM Compiler
//
// Compiler Build ID: CL-36424714
// Cuda compilation tools, release 13.0, V13.0.88
// Based on NVVM 20.0.0
//

.version 9.0
.target sm_100
.address_size 64

	// .globl	_Z36shared_mem_thread_tiling_gemm_kernelPKfS0_Pfjjj
// _ZZ36shared_mem_thread_tiling_gemm_kernelPKfS0_PfjjjE2As has been demoted
// _ZZ36shared_mem_thread_tiling_gemm_kernelPKfS0_PfjjjE2Bs has been demoted

.visible .entry _Z36shared_mem_thread_tiling_gemm_kernelPKfS0_Pfjjj(
	.param .u64 .ptr .align 1 _Z36shared_mem_thread_tiling_gemm_kernelPKfS0_Pfjjj_param_0,
	.param .u64 .ptr .align 1 _Z36shared_mem_thread_tiling_gemm_kernelPKfS0_Pfjjj_param_1,
	.param .u64 .ptr .align 1 _Z36shared_mem_thread_tiling_gemm_kernelPKfS0_Pfjjj_param_2,
	.param .u32 _Z36shared_mem_thread_tiling_gemm_kernelPKfS0_Pfjjj_param_3,
	.param .u32 _Z36shared_mem_thread_tiling_gemm_kernelPKfS0_Pfjjj_param_4,
	.param .u32 _Z36shared_mem_thread_tiling_gemm_kernelPKfS0_Pfjjj_param_5
)
{
	.reg .pred 	%p<3>;
	.reg .b32 	%r<42>;
	.reg .b32 	%f<173>;
	.reg .b64 	%rd<55>;
	// demoted variable
	.shared .align 4 .b8 _ZZ36shared_mem_thread_tiling_gemm_kernelPKfS0_PfjjjE2As[2048];
	// demoted variable
	.shared .align 4 .b8 _ZZ36shared_mem_thread_tiling_gemm_kernelPKfS0_PfjjjE2Bs[2048];
	ld.param.u64 	%rd8, [_Z36shared_mem_thread_tiling_gemm_kernelPKfS0_Pfjjj_param_0];
	ld.param.u64 	%rd9, [_Z36shared_mem_thread_tiling_gemm_kernelPKfS0_Pfjjj_param_1];
	ld.param.u64 	%rd10, [_Z36shared_mem_thread_tiling_gemm_kernelPKfS0_Pfjjj_param_2];
	ld.param.u32 	%r12, [_Z36shared_mem_thread_tiling_gemm_kernelPKfS0_Pfjjj_param_4];
	ld.param.u32 	%r13, [_Z36shared_mem_thread_tiling_gemm_kernelPKfS0_Pfjjj_param_5];
	mov.u32 	%r14, %ctaid.y;
	mov.u32 	%r15, %ctaid.x;
	mov.u32 	%r1, %tid.x;
	and.b32  	%r2, %r1, 63;
	shl.b32 	%r3, %r14, 6;
	shl.b32 	%r4, %r15, 6;
	shr.u32 	%r5, %r1, 3;
	setp.eq.s32 	%p1, %r13, 0;
	mov.f32 	%f165, 0f00000000;
	mov.f32 	%f166, %f165;
	mov.f32 	%f167, %f165;
	mov.f32 	%f168, %f165;
	mov.f32 	%f169, %f165;
	mov.f32 	%f170, %f165;
	mov.f32 	%f171, %f165;
	mov.f32 	%f172, %f165;
	@%p1 bra 	$L__BB0_3;
	mul.lo.s32 	%r17, %r13, %r3;
	shr.u32 	%r18, %r1, 6;
	and.b32  	%r19, %r1, 7;
	mad.lo.s32 	%r20, %r13, %r5, %r19;
	mov.u32 	%r21, _ZZ36shared_mem_thread_tiling_gemm_kernelPKfS0_PfjjjE2As;
	shl.b32 	%r22, %r1, 2;
	add.s32 	%r6, %r21, %r22;
	mad.lo.s32 	%r23, %r12, %r18, %r2;
	and.b32  	%r24, %r1, 960;
	or.b32  	%r25, %r24, %r2;
	shl.b32 	%r26, %r25, 2;
	mov.u32 	%r27, _ZZ36shared_mem_thread_tiling_gemm_kernelPKfS0_PfjjjE2Bs;
	add.s32 	%r7, %r27, %r26;
	shl.b32 	%r28, %r12, 3;
	and.b32  	%r29, %r22, 3840;
	add.s32 	%r8, %r21, %r29;
	shl.b32 	%r30, %r2, 2;
	add.s32 	%r9, %r27, %r30;
	mul.wide.u32 	%rd11, %r17, 4;
	mul.wide.u32 	%rd12, %r20, 4;
	add.s64 	%rd13, %rd11, %rd12;
	cvta.to.global.u64 	%rd14, %rd8;
	add.s64 	%rd54, %rd14, %rd13;
	mul.wide.u32 	%rd15, %r4, 4;
	mul.wide.u32 	%rd16, %r23, 4;
	add.s64 	%rd17, %rd15, %rd16;
	cvta.to.global.u64 	%rd18, %rd9;
	add.s64 	%rd53, %rd18, %rd17;
	mul.wide.u32 	%rd3, %r28, 4;
	mov.b32 	%r41, 0;
	mov.f32 	%f165, 0f00000000;
$L__BB0_2:
	ld.global.f32 	%f27, [%rd54];
	st.shared.f32 	[%r6], %f27;
	ld.global.f32 	%f28, [%rd53];
	st.shared.f32 	[%r7], %f28;
	bar.sync 	0;
	ld.shared.f32 	%f29, [%r9];
	ld.shared.f32 	%f30, [%r8];
	fma.rn.f32 	%f31, %f29, %f30, %f172;
	ld.shared.f32 	%f32, [%r8+32];
	fma.rn.f32 	%f33, %f29, %f32, %f171;
	ld.shared.f32 	%f34, [%r8+64];
	fma.rn.f32 	%f35, %f29, %f34, %f170;
	ld.shared.f32 	%f36, [%r8+96];
	fma.rn.f32 	%f37, %f29, %f36, %f169;
	ld.shared.f32 	%f38, [%r8+128];
	fma.rn.f32 	%f39, %f29, %f38, %f168;
	ld.shared.f32 	%f40, [%r8+160];
	fma.rn.f32 	%f41, %f29, %f40, %f167;
	ld.shared.f32 	%f42, [%r8+192];
	fma.rn.f32 	%f43, %f29, %f42, %f166;
	ld.shared.f32 	%f44, [%r8+224];
	fma.rn.f32 	%f45, %f29, %f44, %f165;
	ld.shared.f32 	%f46, [%r9+256];
	ld.shared.f32 	%f47, [%r8+4];
	fma.rn.f32 	%f48, %f46, %f47, %f31;
	ld.shared.f32 	%f49, [%r8+36];
	fma.rn.f32 	%f50, %f46, %f49, %f33;
	ld.shared.f32 	%f51, [%r8+68];
	fma.rn.f32 	%f52, %f46, %f51, %f35;
	ld.shared.f32 	%f53, [%r8+100];
	fma.rn.f32 	%f54, %f46, %f53, %f37;
	ld.shared.f32 	%f55, [%r8+132];
	fma.rn.f32 	%f56, %f46, %f55, %f39;
	ld.shared.f32 	%f57, [%r8+164];
	fma.rn.f32 	%f58, %f46, %f57, %f41;
	ld.shared.f32 	%f59, [%r8+196];
	fma.rn.f32 	%f60, %f46, %f59, %f43;
	ld.shared.f32 	%f61, [%r8+228];
	fma.rn.f32 	%f62, %f46, %f61, %f45;
	ld.shared.f32 	%f63, [%r9+512];
	ld.shared.f32 	%f64, [%r8+8];
	fma.rn.f32 	%f65, %f63, %f64, %f48;
	ld.shared.f32 	%f66, [%r8+40];
	fma.rn.f32 	%f67, %f63, %f66, %f50;
	ld.shared.f32 	%f68, [%r8+72];
	fma.rn.f32 	%f69, %f63, %f68, %f52;
	ld.shared.f32 	%f70, [%r8+104];
	fma.rn.f32 	%f71, %f63, %f70, %f54;
	ld.shared.f32 	%f72, [%r8+136];
	fma.rn.f32 	%f73, %f63, %f72, %f56;
	ld.shared.f32 	%f74, [%r8+168];
	fma.rn.f32 	%f75, %f63, %f74, %f58;
	ld.shared.f32 	%f76, [%r8+200];
	fma.rn.f32 	%f77, %f63, %f76, %f60;
	ld.shared.f32 	%f78, [%r8+232];
	fma.rn.f32 	%f79, %f63, %f78, %f62;
	ld.shared.f32 	%f80, [%r9+768];
	ld.shared.f32 	%f81, [%r8+12];
	fma.rn.f32 	%f82, %f80, %f81, %f65;
	ld.shared.f32 	%f83, [%r8+44];
	fma.rn.f32 	%f84, %f80, %f83, %f67;
	ld.shared.f32 	%f85, [%r8+76];
	fma.rn.f32 	%f86, %f80, %f85, %f69;
	ld.shared.f32 	%f87, [%r8+108];
	fma.rn.f32 	%f88, %f80, %f87, %f71;
	ld.shared.f32 	%f89, [%r8+140];
	fma.rn.f32 	%f90, %f80, %f89, %f73;
	ld.shared.f32 	%f91, [%r8+172];
	fma.rn.f32 	%f92, %f80, %f91, %f75;
	ld.shared.f32 	%f93, [%r8+204];
	fma.rn.f32 	%f94, %f80, %f93, %f77;
	ld.shared.f32 	%f95, [%r8+236];
	fma.rn.f32 	%f96, %f80, %f95, %f79;
	ld.shared.f32 	%f97, [%r9+1024];
	ld.shared.f32 	%f98, [%r8+16];
	fma.rn.f32 	%f99, %f97, %f98, %f82;
	ld.shared.f32 	%f100, [%r8+48];
	fma.rn.f32 	%f101, %f97, %f100, %f84;
	ld.shared.f32 	%f102, [%r8+80];
	fma.rn.f32 	%f103, %f97, %f102, %f86;
	ld.shared.f32 	%f104, [%r8+112];
	fma.rn.f32 	%f105, %f97, %f104, %f88;
	ld.shared.f32 	%f106, [%r8+144];
	fma.rn.f32 	%f107, %f97, %f106, %f90;
	ld.shared.f32 	%f108, [%r8+176];
	fma.rn.f32 	%f109, %f97, %f108, %f92;
	ld.shared.f32 	%f110, [%r8+208];
	fma.rn.f32 	%f111, %f97, %f110, %f94;
	ld.shared.f32 	%f112, [%r8+240];
	fma.rn.f32 	%f113, %f97, %f112, %f96;
	ld.shared.f32 	%f114, [%r9+1280];
	ld.shared.f32 	%f115, [%r8+20];
	fma.rn.f32 	%f116, %f114, %f115, %f99;
	ld.shared.f32 	%f117, [%r8+52];
	fma.rn.f32 	%f118, %f114, %f117, %f101;
	ld.shared.f32 	%f119, [%r8+84];
	fma.rn.f32 	%f120, %f114, %f119, %f103;
	ld.shared.f32 	%f121, [%r8+116];
	fma.rn.f32 	%f122, %f114, %f121, %f105;
	ld.shared.f32 	%f123, [%r8+148];
	fma.rn.f32 	%f124, %f114, %f123, %f107;
	ld.shared.f32 	%f125, [%r8+180];
	fma.rn.f32 	%f126, %f114, %f125, %f109;
	ld.shared.f32 	%f127, [%r8+212];
	fma.rn.f32 	%f128, %f114, %f127, %f111;
	ld.shared.f32 	%f129, [%r8+244];
	fma.rn.f32 	%f130, %f114, %f129, %f113;
	ld.shared.f32 	%f131, [%r9+1536];
	ld.shared.f32 	%f132, [%r8+24];
	fma.rn.f32 	%f133, %f131, %f132, %f116;
	ld.shared.f32 	%f134, [%r8+56];
	fma.rn.f32 	%f135, %f131, %f134, %f118;
	ld.shared.f32 	%f136, [%r8+88];
	fma.rn.f32 	%f137, %f131, %f136, %f120;
	ld.shared.f32 	%f138, [%r8+120];
	fma.rn.f32 	%f139, %f131, %f138, %f122;
	ld.shared.f32 	%f140, [%r8+152];
	fma.rn.f32 	%f141, %f131, %f140, %f124;
	ld.shared.f32 	%f142, [%r8+184];
	fma.rn.f32 	%f143, %f131, %f142, %f126;
	ld.shared.f32 	%f144, [%r8+216];
	fma.rn.f32 	%f145, %f131, %f144, %f128;
	ld.shared.f32 	%f146, [%r8+248];
	fma.rn.f32 	%f147, %f131, %f146, %f130;
	ld.shared.f32 	%f148, [%r9+1792];
	ld.shared.f32 	%f149, [%r8+28];
	fma.rn.f32 	%f172, %f148, %f149, %f133;
	ld.shared.f32 	%f150, [%r8+60];
	fma.rn.f32 	%f171, %f148, %f150, %f135;
	ld.shared.f32 	%f151, [%r8+92];
	fma.rn.f32 	%f170, %f148, %f151, %f137;
	ld.shared.f32 	%f152, [%r8+124];
	fma.rn.f32 	%f169, %f148, %f152, %f139;
	ld.shared.f32 	%f153, [%r8+156];
	fma.rn.f32 	%f168, %f148, %f153, %f141;
	ld.shared.f32 	%f154, [%r8+188];
	fma.rn.f32 	%f167, %f148, %f154, %f143;
	ld.shared.f32 	%f155, [%r8+220];
	fma.rn.f32 	%f166, %f148, %f155, %f145;
	ld.shared.f32 	%f156, [%r8+252];
	fma.rn.f32 	%f165, %f148, %f156, %f147;
	bar.sync 	0;
	add.s32 	%r41, %r41, 8;
	add.s64 	%rd54, %rd54, 32;
	add.s64 	%rd53, %rd53, %rd3;
	setp.lt.u32 	%p2, %r41, %r13;
	@%p2 bra 	$L__BB0_2;
$L__BB0_3:
	and.b32  	%r31, %r5, 120;
	mad.lo.s32 	%r32, %r12, %r3, %r4;
	cvt.u64.u32 	%rd19, %r32;
	cvta.to.global.u64 	%rd20, %rd10;
	mad.lo.s32 	%r33, %r31, %r12, %r2;
	cvt.u64.u32 	%rd21, %r33;
	add.s64 	%rd22, %rd21, %rd19;
	shl.b64 	%rd23, %rd22, 2;
	add.s64 	%rd24, %rd20, %rd23;
	st.global.f32 	[%rd24], %f172;
	add.s32 	%r34, %r33, %r12;
	cvt.u64.u32 	%rd25, %r34;
	add.s64 	%rd26, %rd25, %rd19;
	shl.b64 	%rd27, %rd26, 2;
	add.s64 	%rd28, %rd20, %rd27;
	st.global.f32 	[%rd28], %f171;
	add.s32 	%r35, %r34, %r12;
	cvt.u64.u32 	%rd29, %r35;
	add.s64 	%rd30, %rd29, %rd19;
	shl.b64 	%rd31, %rd30, 2;
	add.s64 	%rd32, %rd20, %rd31;
	st.global.f32 	[%rd32], %f170;
	add.s32 	%r36, %r35, %r12;
	cvt.u64.u32 	%rd33, %r36;
	add.s64 	%rd34, %rd33, %rd19;
	shl.b64 	%rd35, %rd34, 2;
	add.s64 	%rd36, %rd20, %rd35;
	st.global.f32 	[%rd36], %f169;
	add.s32 	%r37, %r36, %r12;
	cvt.u64.u32 	%rd37, %r37;
	add.s64 	%rd38, %rd37, %rd19;
	shl.b64 	%rd39, %rd38, 2;
	add.s64 	%rd40, %rd20, %rd39;
	st.global.f32 	[%rd40], %f168;
	add.s32 	%r38, %r37, %r12;
	cvt.u64.u32 	%rd41, %r38;
	add.s64 	%rd42, %rd41, %rd19;
	shl.b64 	%rd43, %rd42, 2;
	add.s64 	%rd44, %rd20, %rd43;
	st.global.f32 	[%rd44], %f167;
	add.s32 	%r39, %r38, %r12;
	cvt.u64.u32 	%rd45, %r39;
	add.s64 	%rd46, %rd45, %rd19;
	shl.b64 	%rd47, %rd46, 2;
	add.s64 	%rd48, %rd20, %rd47;
	st.global.f32 	[%rd48], %f166;
	add.s32 	%r40, %r39, %r12;
	cvt.u64.u32 	%rd49, %r40;
	add.s64 	%rd50, %rd49, %rd19;
	shl.b64 	%rd51, %rd50, 2;
	add.s64 	%rd52, %rd20, %rd51;
	st.global.f32 	[%rd52], %f165;
	ret;

}


// ===== COMPILED SASS (sm_100) =====

	.target	sm_100

	.elftype	@"ET_EXEC"


//--------------------- .note.nv.tkinfo           --------------------------
	.section	.note.nv.tkinfo,"",@"SHT_NOTE"
	.sectionflags	@"SHF_NOTE_NV_TKINFO"
	.tkinfo
        /*0018*/ 	.word	0x00000002
        /*0030*/ 	.string	""
        /*0030*/ 	.string	"ptxas"
        /*0030*/ 	.string	"Cuda compilation tools, release 13.0, V13.0.88"
        /*0030*/ 	.string	"Build cuda_13.0.r13.0/compiler.36424714_0"
        /*0030*/ 	.string	"-arch sm_100 -m 64 "



//--------------------- .note.nv.cuinfo           --------------------------
	.section	.note.nv.cuinfo,"",@"SHT_NOTE"
	.sectionflags	@"SHF_NOTE_NV_CUINFO"
        /*0018*/ 	.short	0x0002
        /*001a*/ 	.short	0x0064
        /*001c*/ 	.short	0x0082
	.zero		2


//--------------------- .nv.info                  --------------------------
	.section	.nv.info,"",@"SHT_CUDA_INFO"
	.align	4


	//----- nvinfo : EIATTR_REGCOUNT
	.align		4
        /*0000*/ 	.byte	0x04, 0x2f
        /*0002*/ 	.short	(.L_1 - .L_0)
	.align		4
.L_0:
        /*0004*/ 	.word	index@(_Z36shared_mem_thread_tiling_gemm_kernelPKfS0_Pfjjj)
        /*0008*/ 	.word	0x0000002c


	//----- nvinfo : EIATTR_FRAME_SIZE
	.align		4
.L_1:
        /*000c*/ 	.byte	0x04, 0x11
        /*000e*/ 	.short	(.L_3 - .L_2)
	.align		4
.L_2:
        /*0010*/ 	.word	index@(_Z36shared_mem_thread_tiling_gemm_kernelPKfS0_Pfjjj)
        /*0014*/ 	.word	0x00000000


	//----- nvinfo : EIATTR_MIN_STACK_SIZE
	.align		4
.L_3:
        /*0018*/ 	.byte	0x04, 0x12
        /*001a*/ 	.short	(.L_5 - .L_4)
	.align		4
.L_4:
        /*001c*/ 	.word	index@(_Z36shared_mem_thread_tiling_gemm_kernelPKfS0_Pfjjj)
        /*0020*/ 	.word	0x00000000
.L_5:


//--------------------- .nv.compat                --------------------------
	.section	.nv.compat,"",@"SHT_CUDA_COMPAT_INFO"
	.align	4
        /*0000*/ 	.byte	0x02, 0x09, 0x00, 0x00, 0x02, 0x02, 0x01, 0x00, 0x02, 0x05, 0x05, 0x00, 0x03, 0x07, 0x01, 0x01
        /*0010*/ 	.byte	0x02, 0x03, 0x00, 0x00, 0x02, 0x06, 0x01, 0x00, 0x04, 0x0b, 0x08, 0x00, 0x09, 0x00, 0x00, 0x00
        /*0020*/ 	.byte	0x00, 0x00, 0x00, 0x00


//--------------------- .nv.info._Z36shared_mem_thread_tiling_gemm_kernelPKfS0_Pfjjj --------------------------
	.section	.nv.info._Z36shared_mem_thread_tiling_gemm_kernelPKfS0_Pfjjj,"",@"SHT_CUDA_INFO"
	.sectionflags	@""
	.align	4


	//----- nvinfo : EIATTR_CUDA_API_VERSION
	.align		4
        /*0000*/ 	.byte	0x04, 0x37
        /*0002*/ 	.short	(.L_7 - .L_6)
.L_6:
        /*0004*/ 	.word	0x00000082


	//----- nvinfo : EIATTR_KPARAM_INFO
	.align		4
.L_7:
        /*0008*/ 	.byte	0x04, 0x17
        /*000a*/ 	.short	(.L_9 - .L_8)
.L_8:
        /*000c*/ 	.word	0x00000000
        /*0010*/ 	.short	0x0005
        /*0012*/ 	.short	0x0020
        /*0014*/ 	.byte	0x00, 0xf0, 0x11, 0x00


	//----- nvinfo : EIATTR_KPARAM_INFO
	.align		4
.L_9:
        /*0018*/ 	.byte	0x04, 0x17
        /*001a*/ 	.short	(.L_11 - .L_10)
.L_10:
        /*001c*/ 	.word	0x00000000
        /*0020*/ 	.short	0x0004
        /*0022*/ 	.short	0x001c
        /*0024*/ 	.byte	0x00, 0xf0, 0x11, 0x00


	//----- nvinfo : EIATTR_KPARAM_INFO
	.align		4
.L_11:
        /*0028*/ 	.byte	0x04, 0x17
        /*002a*/ 	.short	(.L_13 - .L_12)
.L_12:
        /*002c*/ 	.word	0x00000000
        /*0030*/ 	.short	0x0003
        /*0032*/ 	.short	0x0018
        /*0034*/ 	.byte	0x00, 0xf0, 0x11, 0x00


	//----- nvinfo : EIATTR_KPARAM_INFO
	.align		4
.L_13:
        /*0038*/ 	.byte	0x04, 0x17
        /*003a*/ 	.short	(.L_15 - .L_14)
.L_14:
        /*003c*/ 	.word	0x00000000
        /*0040*/ 	.short	0x0002
        /*0042*/ 	.short	0x0010
        /*0044*/ 	.byte	0x00, 0xf5, 0x21, 0x00


	//----- nvinfo : EIATTR_KPARAM_INFO
	.align		4
.L_15:
        /*0048*/ 	.byte	0x04, 0x17
        /*004a*/ 	.short	(.L_17 - .L_16)
.L_16:
        /*004c*/ 	.word	0x00000000
        /*0050*/ 	.short	0x0001
        /*0052*/ 	.short	0x0008
        /*0054*/ 	.byte	0x00, 0xf5, 0x21, 0x00


	//----- nvinfo : EIATTR_KPARAM_INFO
	.align		4
.L_17:
        /*0058*/ 	.byte	0x04, 0x17
        /*005a*/ 	.short	(.L_19 - .L_18)
.L_18:
        /*005c*/ 	.word	0x00000000
        /*0060*/ 	.short	0x0000
        /*0062*/ 	.short	0x0000
        /*0064*/ 	.byte	0x00, 0xf5, 0x21, 0x00


	//----- nvinfo : EIATTR_SPARSE_MMA_MASK
	.align		4
.L_19:
        /*0068*/ 	.byte	0x03, 0x50
        /*006a*/ 	.short	0x0000


	//----- nvinfo : EIATTR_MAXREG_COUNT
	.align		4
        /*006c*/ 	.byte	0x03, 0x1b
        /*006e*/ 	.short	0x00ff


	//----- nvinfo : EIATTR_NUM_BARRIERS
	.align		4
        /*0070*/ 	.byte	0x02, 0x4c
        /*0072*/ 	.byte	0x01
	.zero		1


	//----- nvinfo : EIATTR_MERCURY_ISA_VERSION
	.align		4
        /*0074*/ 	.byte	0x03, 0x5f
        /*0076*/ 	.short	0x0101


	//----- nvinfo : EIATTR_VRC_CTA_INIT_COUNT
	.align		4
        /*0078*/ 	.byte	0x02, 0x4a
	.zero		1
	.zero		1


	//----- nvinfo : EIATTR_EXIT_INSTR_OFFSETS
	.align		4
        /*007c*/ 	.byte	0x04, 0x1c
        /*007e*/ 	.short	(.L_21 - .L_20)


	//   ....[0]....
.L_20:
        /*0080*/ 	.word	0x00000cb0


	//----- nvinfo : EIATTR_CBANK_PARAM_SIZE
	.align		4
.L_21:
        /*0084*/ 	.byte	0x03, 0x19
        /*0086*/ 	.short	0x0024


	//----- nvinfo : EIATTR_PARAM_CBANK
	.align		4
        /*0088*/ 	.byte	0x04, 0x0a
        /*008a*/ 	.short	(.L_23 - .L_22)
	.align		4
.L_22:
        /*008c*/ 	.word	index@(.nv.constant0._Z36shared_mem_thread_tiling_gemm_kernelPKfS0_Pfjjj)
        /*0090*/ 	.short	0x0380
        /*0092*/ 	.short	0x0024


	//----- nvinfo : EIATTR_SW_WAR
	.align		4
.L_23:
        /*0094*/ 	.byte	0x04, 0x36
        /*0096*/ 	.short	(.L_25 - .L_24)
.L_24:
        /*0098*/ 	.word	0x00000008
.L_25:


//--------------------- .nv.callgraph             --------------------------
	.section	.nv.callgraph,"",@"SHT_CUDA_CALLGRAPH"
	.align	4
	.sectionentsize	8
	.align		4
        /*0000*/ 	.word	0x00000000
	.align		4
        /*0004*/ 	.word	0xffffffff
	.align		4
        /*0008*/ 	.word	0x00000000
	.align		4
        /*000c*/ 	.word	0xfffffffe
	.align		4
        /*0010*/ 	.word	0x00000000
	.align		4
        /*0014*/ 	.word	0xfffffffd
	.align		4
        /*0018*/ 	.word	0x00000000
	.align		4
        /*001c*/ 	.word	0xfffffffc


//--------------------- .text._Z36shared_mem_thread_tiling_gemm_kernelPKfS0_Pfjjj --------------------------
	.section	.text._Z36shared_mem_thread_tiling_gemm_kernelPKfS0_Pfjjj,"ax",@progbits
	.align	128
        .global         _Z36shared_mem_thread_tiling_gemm_kernelPKfS0_Pfjjj
        .type           _Z36shared_mem_thread_tiling_gemm_kernelPKfS0_Pfjjj,@function
        .size           _Z36shared_mem_thread_tiling_gemm_kernelPKfS0_Pfjjj,(.L_x_3 - _Z36shared_mem_thread_tiling_gemm_kernelPKfS0_Pfjjj)
        .other          _Z36shared_mem_thread_tiling_gemm_kernelPKfS0_Pfjjj,@"STO_CUDA_ENTRY STV_DEFAULT"
_Z36shared_mem_thread_tiling_gemm_kernelPKfS0_Pfjjj:
.text._Z36shared_mem_thread_tiling_gemm_kernelPKfS0_Pfjjj:
[----:B------:R-:W-:Y:S08]  /*0000*/  LDC R1, c[0x0][0x37c] ;  /* 0x0000df00ff017b82 */ /* 0x000ff00000000800 */
[----:B------:R-:W0:Y:S01]  /*0010*/  LDC R0, c[0x0][0x3a0] ;  /* 0x0000e800ff007b82 */ /* 0x000e220000000800 */
[----:B------:R-:W1:Y:S01]  /*0020*/  S2R R25, SR_CTAID.X ;  /* 0x0000000000197919 */ /* 0x000e620000002500 */
[----:B------:R-:W2:Y:S01]  /*0030*/  LDCU.64 UR10, c[0x0][0x358] ;  /* 0x00006b00ff0a77ac */ /* 0x000ea20008000a00 */
[----:B------:R-:W-:Y:S01]  /*0040*/  HFMA2 R31, -RZ, RZ, 0, 0 ;  /* 0x00000000ff1f7431 */ /* 0x000fe200000001ff */
[----:B------:R-:W-:Y:S01]  /*0050*/  MOV R38, RZ ;  /* 0x000000ff00267202 */ /* 0x000fe20000000f00 */
[----:B------:R-:W3:Y:S01]  /*0060*/  S2R R9, SR_TID.X ;  /* 0x0000000000097919 */ /* 0x000ee20000002100 */
[----:B------:R-:W-:Y:S01]  /*0070*/  HFMA2 R37, -RZ, RZ, 0, 0 ;  /* 0x00000000ff257431 */ /* 0x000fe200000001ff */
[----:B------:R-:W-:Y:S01]  /*0080*/  MOV R40, RZ ;  /* 0x000000ff00287202 */ /* 0x000fe20000000f00 */
[----:B------:R-:W4:Y:S01]  /*0090*/  S2UR UR5, SR_CTAID.Y ;  /* 0x00000000000579c3 */ /* 0x000f220000002600 */
[----:B------:R-:W-:Y:S01]  /*00a0*/  HFMA2 R34, -RZ, RZ, 0, 0 ;  /* 0x00000000ff227431 */ /* 0x000fe200000001ff */
[----:B------:R-:W-:-:S02]  /*00b0*/  CS2R R28, SRZ ;  /* 0x00000000001c7805 */ /* 0x000fc4000001ff00 */
[----:B------:R-:W-:Y:S02]  /*00c0*/  MOV R26, RZ ;  /* 0x000000ff001a7202 */ /* 0x000fe40000000f00 */
[----:B0-----:R-:W-:Y:S01]  /*00d0*/  ISETP.NE.AND P0, PT, R0, RZ, PT ;  /* 0x000000ff0000720c */ /* 0x001fe20003f05270 */
[----:B----4-:R-:W-:Y:S01]  /*00e0*/  USHF.L.U32 UR5, UR5, 0x6, URZ ;  /* 0x0000000605057899 */ /* 0x010fe200080006ff */
[----:B-1----:R-:W-:Y:S02]  /*00f0*/  SHF.L.U32 R25, R25, 0x6, RZ ;  /* 0x0000000619197819 */ /* 0x002fe400000006ff */
[----:B---3--:R-:W-:Y:S02]  /*0100*/  LOP3.LUT R8, R9, 0x3f, RZ, 0xc0, !PT ;  /* 0x0000003f09087812 */ /* 0x008fe400078ec0ff */
[----:B------:R-:W-:-:S07]  /*0110*/  SHF.R.U32.HI R3, RZ, 0x3, R9 ;  /* 0x00000003ff037819 */ /* 0x000fce0000011609 */
[----:B--2---:R-:W-:Y:S05]  /*0120*/  @!P0 BRA `(.L_x_0) ;  /* 0x0000000800048947 */ /* 0x004fea0003800000 */
[----:B------:R-:W0:Y:S01]  /*0130*/  LDC R10, c[0x0][0x39c] ;  /* 0x0000e700ff0a7b82 */ /* 0x000e220000000800 */
[C---:B------:R-:W-:Y:S01]  /*0140*/  LOP3.LUT R2, R9.reuse, 0x7, RZ, 0xc0, !PT ;  /* 0x0000000709027812 */ /* 0x040fe200078ec0ff */
[----:B------:R-:W1:Y:S01]  /*0150*/  LDCU.128 UR12, c[0x0][0x380] ;  /* 0x00007000ff0c77ac */ /* 0x000e620008000c00 */
[----:B------:R-:W-:Y:S01]  /*0160*/  SHF.R.U32.HI R7, RZ, 0x6, R9 ;  /* 0x00000006ff077819 */ /* 0x000fe20000011609 */
[----:B------:R-:W-:Y:S01]  /*0170*/  IMAD R5, R0, UR5, RZ ;  /* 0x0000000500057c24 */ /* 0x000fe2000f8e02ff */
[----:B------:R-:W-:Y:S01]  /*0180*/  LOP3.LUT R6, R9, 0x3c0, RZ, 0xc0, !PT ;  /* 0x000003c009067812 */ /* 0x000fe200078ec0ff */
[----:B------:R-:W-:Y:S01]  /*0190*/  IMAD R2, R3, R0, R2 ;  /* 0x0000000003027224 */ /* 0x000fe200078e0202 */
[----:B------:R-:W-:Y:S01]  /*01a0*/  UMOV UR4, 0x400 ;  /* 0x0000040000047882 */ /* 0x000fe20000000000 */
[----:B------:R-:W2:Y:S01]  /*01b0*/  S2UR UR8, SR_CgaCtaId ;  /* 0x00000000000879c3 */ /* 0x000ea20000008800 */
[----:B------:R-:W-:Y:S01]  /*01c0*/  UIADD3 UR6, UPT, UPT, UR4, 0x800, URZ ;  /* 0x0000080004067890 */ /* 0x000fe2000fffe0ff */
[----:B------:R-:W-:Y:S01]  /*01d0*/  IMAD.WIDE.U32 R2, R2, 0x4, RZ ;  /* 0x0000000402027825 */ /* 0x000fe200078e00ff */
[----:B------:R-:W-:-:S02]  /*01e0*/  SHF.L.U32 R24, R9, 0x2, RZ ;  /* 0x0000000209187819 */ /* 0x000fc400000006ff */
[----:B------:R-:W-:Y:S01]  /*01f0*/  MOV R31, RZ ;  /* 0x000000ff001f7202 */ /* 0x000fe20000000f00 */
[----:B------:R-:W-:-:S03]  /*0200*/  IMAD.WIDE.U32 R2, R5, 0x4, R2 ;  /* 0x0000000405027825 */ /* 0x000fc600078e0002 */
[----:B-1----:R-:W-:Y:S01]  /*0210*/  IADD3 R2, P0, PT, R2, UR12, RZ ;  /* 0x0000000c02027c10 */ /* 0x002fe2000ff1e0ff */
[----:B0-----:R-:W-:-:S03]  /*0220*/  IMAD R4, R7, R10, R8 ;  /* 0x0000000a07047224 */ /* 0x001fc600078e0208 */
[----:B------:R-:W-:Y:S02]  /*0230*/  IADD3.X R3, PT, PT, R3, UR13, RZ, P0, !PT ;  /* 0x0000000d03037c10 */ /* 0x000fe400087fe4ff */
[----:B------:R-:W-:Y:S01]  /*0240*/  LOP3.LUT R7, R6, 0x3f, R9, 0xf8, !PT ;  /* 0x0000003f06077812 */ /* 0x000fe200078ef809 */
[----:B------:R-:W-:Y:S01]  /*0250*/  IMAD.WIDE.U32 R4, R4, 0x4, RZ ;  /* 0x0000000404047825 */ /* 0x000fe200078e00ff */
[----:B------:R-:W-:Y:S01]  /*0260*/  SHF.L.U32 R6, R10, 0x3, RZ ;  /* 0x000000030a067819 */ /* 0x000fe200000006ff */
[----:B--2---:R-:W-:Y:S02]  /*0270*/  ULEA UR7, UR8, UR6, 0x18 ;  /* 0x0000000608077291 */ /* 0x004fe4000f8ec0ff */
[----:B------:R-:W-:Y:S01]  /*0280*/  IMAD.WIDE.U32 R4, R25, 0x4, R4 ;  /* 0x0000000419047825 */ /* 0x000fe200078e0004 */
[----:B------:R-:W-:-:S03]  /*0290*/  ULEA UR6, UR8, UR4, 0x18 ;  /* 0x0000000408067291 */ /* 0x000fc6000f8ec0ff */
[----:B------:R-:W-:Y:S01]  /*02a0*/  LEA R7, R7, UR7, 0x2 ;  /* 0x0000000707077c11 */ /* 0x000fe2000f8e10ff */
[----:B------:R-:W-:Y:S01]  /*02b0*/  UMOV UR4, URZ ;  /* 0x000000ff00047c82 */ /* 0x000fe20008000000 */
[----:B------:R-:W-:Y:S02]  /*02c0*/  IADD3 R32, P0, PT, R4, UR14, RZ ;  /* 0x0000000e04207c10 */ /* 0x000fe4000ff1e0ff */
[----:B------:R-:W-:Y:S02]  /*02d0*/  LEA R4, R8, UR7, 0x2 ;  /* 0x0000000708047c11 */ /* 0x000fe4000f8e10ff */
[----:B------:R-:W-:Y:S02]  /*02e0*/  IADD3.X R33, PT, PT, R5, UR15, RZ, P0, !PT ;  /* 0x0000000f05217c10 */ /* 0x000fe400087fe4ff */
[----:B------:R-:W-:-:S07]  /*02f0*/  LOP3.LUT R5, R24, 0xf00, RZ, 0xc0, !PT ;  /* 0x00000f0018057812 */ /* 0x000fce00078ec0ff */
.L_x_1:
[----:B------:R0:W2:Y:S04]  /*0300*/  LDG.E R9, desc[UR10][R2.64] ;  /* 0x0000000a02097981 */ /* 0x0000a8000c1e1900 */
[----:B------:R1:W3:Y:S01]  /*0310*/  LDG.E R8, desc[UR10][R32.64] ;  /* 0x0000000a20087981 */ /* 0x0002e2000c1e1900 */
[----:B------:R-:W-:Y:S01]  /*0320*/  UIADD3 UR4, UPT, UPT, UR4, 0x8, URZ ;  /* 0x0000000804047890 */ /* 0x000fe2000fffe0ff */
[----:B0-----:R-:W-:-:S05]  /*0330*/  IADD3 R2, P1, PT, R2, 0x20, RZ ;  /* 0x0000002002027810 */ /* 0x001fca0007f3e0ff */
[----:B------:R-:W-:Y:S01]  /*0340*/  ISETP.LE.U32.AND P0, PT, R0, UR4, PT ;  /* 0x0000000400007c0c */ /* 0x000fe2000bf03070 */
[----:B-1----:R-:W-:Y:S01]  /*0350*/  IMAD.WIDE.U32 R32, R6, 0x4, R32 ;  /* 0x0000000406207825 */ /* 0x002fe200078e0020 */
[----:B------:R-:W-:Y:S01]  /*0360*/  IADD3.X R3, PT, PT, RZ, R3, RZ, P1, !PT ;  /* 0x00000003ff037210 */ /* 0x000fe20000ffe4ff */
[----:B--2---:R-:W-:Y:S04]  /*0370*/  STS [R24+UR6], R9 ;  /* 0x0000000918007988 */ /* 0x004fe80008000806 */
[----:B---3--:R-:W-:Y:S01]  /*0380*/  STS [R7], R8 ;  /* 0x0000000807007388 */ /* 0x008fe20000000800 */
[----:B------:R-:W-:Y:S06]  /*0390*/  BAR.SYNC.DEFER_BLOCKING 0x0 ;  /* 0x0000000000007b1d */ /* 0x000fec0000010000 */
[----:B------:R-:W-:Y:S04]  /*03a0*/  LDS R27, [R4] ;  /* 0x00000000041b7984 */ /* 0x000fe80000000800 */
[----:B------:R-:W0:Y:S04]  /*03b0*/  LDS.128 R16, [R5+UR6] ;  /* 0x0000000605107984 */ /* 0x000e280008000c00 */
[----:B------:R-:W1:Y:S04]  /*03c0*/  LDS R30, [R4+0x100] ;  /* 0x00010000041e7984 */ /* 0x000e680000000800 */
[----:B------:R-:W2:Y:S04]  /*03d0*/  LDS.128 R20, [R5+UR6+0x20] ;  /* 0x0000200605147984 */ /* 0x000ea80008000c00 */
[----:B------:R-:W3:Y:S04]  /*03e0*/  LDS.128 R12, [R5+UR6+0x40] ;  /* 0x00004006050c7984 */ /* 0x000ee80008000c00 */
[----:B------:R-:W4:Y:S01]  /*03f0*/  LDS R35, [R4+0x200] ;  /* 0x0002000004237984 */ /* 0x000f220000000800 */
[----:B0-----:R-:W-:-:S03]  /*0400*/  FFMA R11, R27, R16, R26 ;  /* 0x000000101b0b7223 */ /* 0x001fc6000000001a */
[----:B------:R-:W0:Y:S01]  /*0410*/  LDS R26, [R4+0x300] ;  /* 0x00030000041a7984 */ /* 0x000e220000000800 */
[----:B-1----:R-:W-:-:S03]  /*0420*/  FFMA R16, R30, R17, R11 ;  /* 0x000000111e107223 */ /* 0x002fc6000000000b */
[----:B------:R-:W1:Y:S01]  /*0430*/  LDS.128 R8, [R5+UR6+0x60] ;  /* 0x0000600605087984 */ /* 0x000e620008000c00 */
[----:B--2---:R-:W-:-:S04]  /*0440*/  FFMA R20, R27, R20, R29 ;  /* 0x000000141b147223 */ /* 0x004fc8000000001d */
[C---:B------:R-:W-:Y:S01]  /*0450*/  FFMA R21, R30.reuse, R21, R20 ;  /* 0x000000151e157223 */ /* 0x040fe20000000014 */
[----:B---3--:R-:W-:Y:S01]  /*0460*/  FFMA R17, R27, R12, R28 ;  /* 0x0000000c1b117223 */ /* 0x008fe2000000001c */
[C---:B----4-:R-:W-:Y:S02]  /*0470*/  FFMA R29, R35.reuse, R18, R16 ;  /* 0x00000012231d7223 */ /* 0x050fe40000000010 */
[----:B------:R-:W-:Y:S01]  /*0480*/  FFMA R22, R35, R22, R21 ;  /* 0x0000001623167223 */ /* 0x000fe20000000015 */
[----:B------:R-:W-:-:S04]  /*0490*/  FFMA R12, R30, R13, R17 ;  /* 0x0000000d1e0c7223 */ /* 0x000fc80000000011 */
[----:B------:R-:W-:Y:S01]  /*04a0*/  FFMA R39, R35, R14, R12 ;  /* 0x0000000e23277223 */ /* 0x000fe2000000000c */
[C---:B0-----:R-:W-:Y:S01]  /*04b0*/  FFMA R28, R26.reuse, R19, R29 ;  /* 0x000000131a1c7223 */ /* 0x041fe2000000001d */
[C---:B------:R-:W-:Y:S01]  /*04c0*/  FFMA R29, R26.reuse, R23, R22 ;  /* 0x000000171a1d7223 */ /* 0x040fe20000000016 */
[----:B------:R-:W0:Y:S01]  /*04d0*/  LDS.128 R16, [R5+UR6+0x80] ;  /* 0x0000800605107984 */ /* 0x000e220008000c00 */
[----:B------:R-:W-:Y:S01]  /*04e0*/  FFMA R36, R26, R15, R39 ;  /* 0x0000000f1a247223 */ /* 0x000fe20000000027 */
[----:B-1----:R-:W-:Y:S02]  /*04f0*/  FFMA R13, R27, R8, R34 ;  /* 0x000000081b0d7223 */ /* 0x002fe40000000022 */
[----:B------:R-:W1:Y:S02]  /*0500*/  LDS.128 R20, [R5+UR6+0xa0] ;  /* 0x0000a00605147984 */ /* 0x000e640008000c00 */
[----:B------:R-:W-:Y:S02]  /*0510*/  FFMA R8, R30, R9, R13 ;  /* 0x000000091e087223 */ /* 0x000fe4000000000d */
[----:B------:R-:W2:Y:S02]  /*0520*/  LDS.128 R12, [R5+UR6+0xc0] ;  /* 0x0000c006050c7984 */ /* 0x000ea40008000c00 */
[----:B------:R-:W-:-:S04]  /*0530*/  FFMA R9, R35, R10, R8 ;  /* 0x0000000a23097223 */ /* 0x000fc80000000008 */
[----:B------:R-:W-:Y:S02]  /*0540*/  FFMA R34, R26, R11, R9 ;  /* 0x0000000b1a227223 */ /* 0x000fe40000000009 */
[----:B------:R-:W3:Y:S01]  /*0550*/  LDS.128 R8, [R5+UR6+0xe0] ;  /* 0x0000e00605087984 */ /* 0x000ee20008000c00 */
[C---:B0-----:R-:W-:Y:S01]  /*0560*/  FFMA R39, R27.reuse, R16, R40 ;  /* 0x000000101b277223 */ /* 0x041fe20000000028 */
[----:B-1----:R-:W-:-:S03]  /*0570*/  FFMA R20, R27, R20, R37 ;  /* 0x000000141b147223 */ /* 0x002fc60000000025 */
[C---:B------:R-:W-:Y:S02]  /*0580*/  FFMA R16, R30.reuse, R17, R39 ;  /* 0x000000111e107223 */ /* 0x040fe40000000027 */
[----:B------:R-:W-:Y:S01]  /*0590*/  LDS R39, [R4+0x600] ;  /* 0x0006000004277984 */ /* 0x000fe20000000800 */
[C---:B------:R-:W-:Y:S01]  /*05a0*/  FFMA R21, R30.reuse, R21, R20 ;  /* 0x000000151e157223 */ /* 0x040fe20000000014 */
[----:B--2---:R-:W-:Y:S01]  /*05b0*/  FFMA R17, R27, R12, R38 ;  /* 0x0000000c1b117223 */ /* 0x004fe20000000026 */
[C---:B------:R-:W-:Y:S02]  /*05c0*/  FFMA R37, R35.reuse, R18, R16 ;  /* 0x0000001223257223 */ /* 0x040fe40000000010 */
[----:B------:R-:W-:Y:S01]  /*05d0*/  FFMA R22, R35, R22, R21 ;  /* 0x0000001623167223 */ /* 0x000fe20000000015 */
[----:B------:R-:W-:Y:S01]  /*05e0*/  FFMA R12, R30, R13, R17 ;  /* 0x0000000d1e0c7223 */ /* 0x000fe20000000011 */
[C---:B------:R-:W-:Y:S01]  /*05f0*/  FFMA R37, R26.reuse, R19, R37 ;  /* 0x000000131a257223 */ /* 0x040fe20000000025 */
[----:B---3--:R-:W-:Y:S01]  /*0600*/  FFMA R8, R27, R8, R31 ;  /* 0x000000081b087223 */ /* 0x008fe2000000001f */
[----:B------:R-:W-:Y:S01]  /*0610*/  FFMA R38, R26, R23, R22 ;  /* 0x000000171a267223 */ /* 0x000fe20000000016 */
[----:B------:R-:W-:Y:S01]  /*0620*/  LDS R27, [R4+0x400] ;  /* 0x00040000041b7984 */ /* 0x000fe20000000800 */
[----:B------:R-:W-:Y:S01]  /*0630*/  FFMA R13, R35, R14, R12 ;  /* 0x0000000e230d7223 */ /* 0x000fe2000000000c */
[----:B------:R-:W-:-:S02]  /*0640*/  FFMA R9, R30, R9, R8 ;  /* 0x000000091e097223 */ /* 0x000fc40000000008 */
[----:B------:R-:W0:Y:S02]  /*0650*/  LDS.128 R20, [R5+UR6+0x10] ;  /* 0x0000100605147984 */ /* 0x000e240008000c00 */
[----:B------:R-:W-:Y:S01]  /*0660*/  FFMA R10, R35, R10, R9 ;  /* 0x0000000a230a7223 */ /* 0x000fe20000000009 */
[C---:B------:R-:W-:Y:S01]  /*0670*/  FFMA R35, R26.reuse, R15, R13 ;  /* 0x0000000f1a237223 */ /* 0x040fe2000000000d */
[----:B------:R-:W1:Y:S02]  /*0680*/  LDS.128 R16, [R5+UR6+0x30] ;  /* 0x0000300605107984 */ /* 0x000e640008000c00 */
[----:B------:R-:W-:Y:S02]  /*0690*/  FFMA R31, R26, R11, R10 ;  /* 0x0000000b1a1f7223 */ /* 0x000fe4000000000a */
[----:B------:R-:W2:Y:S04]  /*06a0*/  LDS R30, [R4+0x500] ;  /* 0x00050000041e7984 */ /* 0x000ea80000000800 */
[----:B------:R-:W3:Y:S01]  /*06b0*/  LDS.128 R8, [R5+UR6+0x50] ;  /* 0x0000500605087984 */ /* 0x000ee20008000c00 */
[C---:B0-----:R-:W-:Y:S01]  /*06c0*/  FFMA R13, R27.reuse, R20, R28 ;  /* 0x000000141b0d7223 */ /* 0x041fe2000000001c */
[----:B-1----:R-:W-:-:S03]  /*06d0*/  FFMA R12, R27, R16, R29 ;  /* 0x000000101b0c7223 */ /* 0x002fc6000000001d */
[C---:B--2---:R-:W-:Y:S01]  /*06e0*/  FFMA R16, R30.reuse, R21, R13 ;  /* 0x000000151e107223 */ /* 0x044fe2000000000d */
[C---:B------:R-:W-:Y:S02]  /*06f0*/  FFMA R21, R30.reuse, R17, R12 ;  /* 0x000000111e157223 */ /* 0x040fe4000000000c */
[----:B------:R-:W0:Y:S01]  /*0700*/  LDS.128 R12, [R5+UR6+0x70] ;  /* 0x00007006050c7984 */ /* 0x000e220008000c00 */
[----:B---3--:R-:W-:Y:S01]  /*0710*/  FFMA R17, R27, R8, R36 ;  /* 0x000000081b117223 */ /* 0x008fe20000000024 */
[C---:B------:R-:W-:Y:S01]  /*0720*/  FFMA R29, R39.reuse, R22, R16 ;  /* 0x00000016271d7223 */ /* 0x040fe20000000010 */
[----:B------:R-:W-:Y:S01]  /*0730*/  FFMA R18, R39, R18, R21 ;  /* 0x0000001227127223 */ /* 0x000fe20000000015 */
[----:B------:R-:W1:Y:S01]  /*0740*/  LDS R36, [R4+0x700] ;  /* 0x0007000004247984 */ /* 0x000e620000000800 */
[----:B------:R-:W-:-:S04]  /*0750*/  FFMA R8, R30, R9, R17 ;  /* 0x000000091e087223 */ /* 0x000fc80000000011 */
[----:B------:R-:W-:Y:S01]  /*0760*/  FFMA R41, R39, R10, R8 ;  /* 0x0000000a27297223 */ /* 0x000fe20000000008 */
[----:B0-----:R-:W-:-:S04]  /*0770*/  FFMA R9, R27, R12, R34 ;  /* 0x0000000c1b097223 */ /* 0x001fc80000000022 */
[----:B------:R-:W-:Y:S01]  /*0780*/  FFMA R8, R30, R13, R9 ;  /* 0x0000000d1e087223 */ /* 0x000fe20000000009 */
[C---:B-1----:R-:W-:Y:S01]  /*0790*/  FFMA R26, R36.reuse, R23, R29 ;  /* 0x00000017241a7223 */ /* 0x042fe2000000001d */
[C---:B------:R-:W-:Y:S01]  /*07a0*/  FFMA R29, R36.reuse, R19, R18 ;  /* 0x00000013241d7223 */ /* 0x040fe20000000012 */
[C---:B------:R-:W-:Y:S01]  /*07b0*/  FFMA R28, R36.reuse, R11, R41 ;  /* 0x0000000b241c7223 */ /* 0x040fe20000000029 */
[----:B------:R-:W-:Y:S01]  /*07c0*/  FFMA R13, R39, R14, R8 ;  /* 0x0000000e270d7223 */ /* 0x000fe20000000008 */
[----:B------:R-:W0:Y:S03]  /*07d0*/  LDS.128 R20, [R5+UR6+0x90] ;  /* 0x0000900605147984 */ /* 0x000e260008000c00 */
[----:B------:R-:W-:Y:S01]  /*07e0*/  FFMA R34, R36, R15, R13 ;  /* 0x0000000f24227223 */ /* 0x000fe2000000000d */
[----:B------:R-:W1:Y:S04]  /*07f0*/  LDS.128 R16, [R5+UR6+0xb0] ;  /* 0x0000b00605107984 */ /* 0x000e680008000c00 */
[----:B------:R-:W2:Y:S04]  /*0800*/  LDS.128 R8, [R5+UR6+0xd0] ;  /* 0x0000d00605087984 */ /* 0x000ea80008000c00 */
[----:B------:R-:W3:Y:S01]  /*0810*/  LDS.128 R12, [R5+UR6+0xf0] ;  /* 0x0000f006050c7984 */ /* 0x000ee20008000c00 */
[C---:B0-----:R-:W-:Y:S01]  /*0820*/  FFMA R37, R27.reuse, R20, R37 ;  /* 0x000000141b257223 */ /* 0x041fe20000000025 */
[----:B-1----:R-:W-:-:S03]  /*0830*/  FFMA R38, R27, R16, R38 ;  /* 0x000000101b267223 */ /* 0x002fc60000000026 */
[C---:B------:R-:W-:Y:S01]  /*0840*/  FFMA R16, R30.reuse, R21, R37 ;  /* 0x000000151e107223 */ /* 0x040fe20000000025 */
[----:B--2---:R-:W-:Y:S01]  /*0850*/  FFMA R35, R27, R8, R35 ;  /* 0x000000081b237223 */ /* 0x004fe20000000023 */
[C---:B------:R-:W-:Y:S02]  /*0860*/  FFMA R17, R30.reuse, R17, R38 ;  /* 0x000000111e117223 */ /* 0x040fe40000000026 */
[----:B------:R-:W-:Y:S01]  /*0870*/  FFMA R21, R39, R22, R16 ;  /* 0x0000001627157223 */ /* 0x000fe20000000010 */
[----:B---3--:R-:W-:Y:S01]  /*0880*/  FFMA R31, R27, R12, R31 ;  /* 0x0000000c1b1f7223 */ /* 0x008fe2000000001f */
[----:B------:R-:W-:Y:S01]  /*0890*/  FFMA R9, R30, R9, R35 ;  /* 0x000000091e097223 */ /* 0x000fe20000000023 */
[C---:B------:R-:W-:Y:S01]  /*08a0*/  FFMA R18, R39.reuse, R18, R17 ;  /* 0x0000001227127223 */ /* 0x040fe20000000011 */
[----:B------:R-:W-:Y:S01]  /*08b0*/  FFMA R40, R36, R23, R21 ;  /* 0x0000001724287223 */ /* 0x000fe20000000015 */
[----:B------:R-:W-:Y:S01]  /*08c0*/  FFMA R13, R30, R13, R31 ;  /* 0x0000000d1e0d7223 */ /* 0x000fe2000000001f */
[----:B------:R-:W-:Y:S01]  /*08d0*/  FFMA R10, R39, R10, R9 ;  /* 0x0000000a270a7223 */ /* 0x000fe20000000009 */
[----:B------:R-:W-:-:S02]  /*08e0*/  FFMA R37, R36, R19, R18 ;  /* 0x0000001324257223 */ /* 0x000fc40000000012 */
[----:B------:R-:W-:Y:S01]  /*08f0*/  FFMA R14, R39, R14, R13 ;  /* 0x0000000e270e7223 */ /* 0x000fe2000000000d */
[----:B------:R-:W-:-:S03]  /*0900*/  FFMA R38, R36, R11, R10 ;  /* 0x0000000b24267223 */ /* 0x000fc6000000000a */
[----:B------:R-:W-:Y:S01]  /*0910*/  FFMA R31, R36, R15, R14 ;  /* 0x0000000f241f7223 */ /* 0x000fe2000000000e */
[----:B------:R-:W-:Y:S06]  /*0920*/  BAR.SYNC.DEFER_BLOCKING 0x0 ;  /* 0x0000000000007b1d */ /* 0x000fec0000010000 */
[----:B------:R-:W-:Y:S05]  /*0930*/  @!P0 BRA `(.L_x_1) ;  /* 0xfffffff800708947 */ /* 0x000fea000383ffff */
.L_x_0:
[----:B------:R-:W0:Y:S01]  /*0940*/  S2R R2, SR_TID.X ;  /* 0x0000000000027919 */ /* 0x000e220000002100 */
[----:B------:R-:W1:Y:S01]  /*0950*/  LDC R0, c[0x0][0x39c] ;  /* 0x0000e700ff007b82 */ /* 0x000e620000000800 */
[----:B------:R-:W2:Y:S01]  /*0960*/  LDCU.64 UR6, c[0x0][0x390] ;  /* 0x00007200ff0677ac */ /* 0x000ea20008000a00 */
[----:B-1----:R-:W-:Y:S01]  /*0970*/  IMAD R25, R0, UR5, R25 ;  /* 0x0000000500197c24 */ /* 0x002fe2000f8e0219 */
[----:B0-----:R-:W-:Y:S02]  /*0980*/  SHF.R.U32.HI R3, RZ, 0x3, R2 ;  /* 0x00000003ff037819 */ /* 0x001fe40000011602 */
[----:B------:R-:W-:Y:S02]  /*0990*/  LOP3.LUT R2, R2, 0x3f, RZ, 0xc0, !PT ;  /* 0x0000003f02027812 */ /* 0x000fe400078ec0ff */
[----:B------:R-:W-:-:S05]  /*09a0*/  LOP3.LUT R3, R3, 0x78, RZ, 0xc0, !PT ;  /* 0x0000007803037812 */ /* 0x000fca00078ec0ff */
[----:B------:R-:W-:-:S05]  /*09b0*/  IMAD R3, R3, R0, R2 ;  /* 0x0000000003037224 */ /* 0x000fca00078e0202 */
[-C--:B------:R-:W-:Y:S02]  /*09c0*/  IADD3 R4, PT, PT, R3, R0.reuse, RZ ;  /* 0x0000000003047210 */ /* 0x080fe40007ffe0ff */
[----:B------:R-:W-:Y:S02]  /*09d0*/  IADD3 R3, P0, PT, R25, R3, RZ ;  /* 0x0000000319037210 */ /* 0x000fe40007f1e0ff */
[-C--:B------:R-:W-:Y:S02]  /*09e0*/  IADD3 R5, PT, PT, R4, R0.reuse, RZ ;  /* 0x0000000004057210 */ /* 0x080fe40007ffe0ff */
[----:B------:R-:W-:Y:S02]  /*09f0*/  IADD3.X R8, PT, PT, RZ, RZ, RZ, P0, !PT ;  /* 0x000000ffff087210 */ /* 0x000fe400007fe4ff */
[----:B--2---:R-:W-:Y:S02]  /*0a00*/  LEA R2, P1, R3, UR6, 0x2 ;  /* 0x0000000603027c11 */ /* 0x004fe4000f8210ff */
[----:B------:R-:W-:-:S02]  /*0a10*/  IADD3 R6, PT, PT, R5, R0, RZ ;  /* 0x0000000005067210 */ /* 0x000fc40007ffe0ff */
[----:B------:R-:W-:Y:S02]  /*0a20*/  LEA.HI.X R3, R3, UR7, R8, 0x2, P1 ;  /* 0x0000000703037c11 */ /* 0x000fe400088f1408 */
[C---:B------:R-:W-:Y:S02]  /*0a30*/  IADD3 R7, P2, PT, R25.reuse, R5, RZ ;  /* 0x0000000519077210 */ /* 0x040fe40007f5e0ff */
[C---:B------:R-:W-:Y:S01]  /*0a40*/  IADD3 R9, P0, PT, R25.reuse, R4, RZ ;  /* 0x0000000419097210 */ /* 0x040fe20007f1e0ff */
[----:B------:R0:W-:Y:S01]  /*0a50*/  STG.E desc[UR10][R2.64], R26 ;  /* 0x0000001a02007986 */ /* 0x0001e2000c10190a */
[----:B------:R-:W-:Y:S02]  /*0a60*/  IADD3 R5, P1, PT, R25, R6, RZ ;  /* 0x0000000619057210 */ /* 0x000fe40007f3e0ff */
[----:B------:R-:W-:Y:S02]  /*0a70*/  IADD3.X R16, PT, PT, RZ, RZ, RZ, P0, !PT ;  /* 0x000000ffff107210 */ /* 0x000fe400007fe4ff */
[----:B------:R-:W-:-:S02]  /*0a80*/  IADD3.X R12, PT, PT, RZ, RZ, RZ, P1, !PT ;  /* 0x000000ffff0c7210 */ /* 0x000fc40000ffe4ff */
[----:B------:R-:W-:Y:S02]  /*0a90*/  LEA R10, P0, R9, UR6, 0x2 ;  /* 0x00000006090a7c11 */ /* 0x000fe4000f8010ff */
[----:B------:R-:W-:Y:S02]  /*0aa0*/  LEA R4, P1, R5, UR6, 0x2 ;  /* 0x0000000605047c11 */ /* 0x000fe4000f8210ff */
[----:B------:R-:W-:Y:S02]  /*0ab0*/  IADD3 R8, PT, PT, R6, R0, RZ ;  /* 0x0000000006087210 */ /* 0x000fe40007ffe0ff */
[----:B------:R-:W-:Y:S02]  /*0ac0*/  LEA.HI.X R11, R9, UR7, R16, 0x2, P0 ;  /* 0x00000007090b7c11 */ /* 0x000fe400080f1410 */
[----:B------:R-:W-:Y:S02]  /*0ad0*/  LEA.HI.X R5, R5, UR7, R12, 0x2, P1 ;  /* 0x0000000705057c11 */ /* 0x000fe400088f140c */
[----:B------:R-:W-:Y:S01]  /*0ae0*/  IADD3.X R14, PT, PT, RZ, RZ, RZ, P2, !PT ;  /* 0x000000ffff0e7210 */ /* 0x000fe200017fe4ff */
[----:B------:R-:W-:Y:S01]  /*0af0*/  STG.E desc[UR10][R10.64], R29 ;  /* 0x0000001d0a007986 */ /* 0x000fe2000c10190a */
[----:B------:R-:W-:-:S02]  /*0b00*/  IADD3 R9, P0, PT, R25, R8, RZ ;  /* 0x0000000819097210 */ /* 0x000fc40007f1e0ff */
[-C--:B------:R-:W-:Y:S02]  /*0b10*/  IADD3 R12, PT, PT, R8, R0.reuse, RZ ;  /* 0x00000000080c7210 */ /* 0x080fe40007ffe0ff */
[C---:B------:R-:W-:Y:S02]  /*0b20*/  LEA R6, P2, R7.reuse, UR6, 0x2 ;  /* 0x0000000607067c11 */ /* 0x040fe4000f8410ff */
[----:B------:R-:W-:Y:S02]  /*0b30*/  IADD3.X R16, PT, PT, RZ, RZ, RZ, P0, !PT ;  /* 0x000000ffff107210 */ /* 0x000fe400007fe4ff */
[----:B------:R-:W-:Y:S02]  /*0b40*/  IADD3 R13, PT, PT, R12, R0, RZ ;  /* 0x000000000c0d7210 */ /* 0x000fe40007ffe0ff */
[----:B------:R-:W-:Y:S02]  /*0b50*/  LEA.HI.X R7, R7, UR7, R14, 0x2, P2 ;  /* 0x0000000707077c11 */ /* 0x000fe400090f140e */
[----:B------:R-:W-:-:S02]  /*0b60*/  LEA R8, P0, R9, UR6, 0x2 ;  /* 0x0000000609087c11 */ /* 0x000fc4000f8010ff */
[----:B------:R-:W-:Y:S01]  /*0b70*/  IADD3 R14, P1, PT, R25, R12, RZ ;  /* 0x0000000c190e7210 */ /* 0x000fe20007f3e0ff */
[----:B------:R-:W-:Y:S01]  /*0b80*/  STG.E desc[UR10][R6.64], R28 ;  /* 0x0000001c06007986 */ /* 0x000fe2000c10190a */
[----:B------:R-:W-:Y:S02]  /*0b90*/  IADD3 R0, PT, PT, R13, R0, RZ ;  /* 0x000000000d007210 */ /* 0x000fe40007ffe0ff */
[----:B------:R-:W-:Y:S01]  /*0ba0*/  LEA.HI.X R9, R9, UR7, R16, 0x2, P0 ;  /* 0x0000000709097c11 */ /* 0x000fe200080f1410 */
[----:B------:R-:W-:Y:S01]  /*0bb0*/  STG.E desc[UR10][R4.64], R34 ;  /* 0x0000002204007986 */ /* 0x000fe2000c10190a */
[----:B------:R-:W-:Y:S02]  /*0bc0*/  IADD3.X R15, PT, PT, RZ, RZ, RZ, P1, !PT ;  /* 0x000000ffff0f7210 */ /* 0x000fe40000ffe4ff */
[----:B------:R-:W-:Y:S01]  /*0bd0*/  LEA R12, P0, R14, UR6, 0x2 ;  /* 0x000000060e0c7c11 */ /* 0x000fe2000f8010ff */
[----:B------:R-:W-:Y:S01]  /*0be0*/  STG.E desc[UR10][R8.64], R40 ;  /* 0x0000002808007986 */ /* 0x000fe2000c10190a */
[----:B------:R-:W-:-:S02]  /*0bf0*/  IADD3 R16, P1, PT, R25, R13, RZ ;  /* 0x0000000d19107210 */ /* 0x000fc40007f3e0ff */
[----:B------:R-:W-:Y:S02]  /*0c00*/  IADD3 R0, P2, PT, R25, R0, RZ ;  /* 0x0000000019007210 */ /* 0x000fe40007f5e0ff */
[----:B------:R-:W-:Y:S02]  /*0c10*/  LEA.HI.X R13, R14, UR7, R15, 0x2, P0 ;  /* 0x000000070e0d7c11 */ /* 0x000fe400080f140f */
[----:B0-----:R-:W-:Y:S02]  /*0c20*/  IADD3.X R3, PT, PT, RZ, RZ, RZ, P1, !PT ;  /* 0x000000ffff037210 */ /* 0x001fe40000ffe4ff */
[----:B------:R-:W-:Y:S01]  /*0c30*/  LEA R2, P0, R16, UR6, 0x2 ;  /* 0x0000000610027c11 */ /* 0x000fe2000f8010ff */
[----:B------:R-:W-:Y:S01]  /*0c40*/  STG.E desc[UR10][R12.64], R37 ;  /* 0x000000250c007986 */ /* 0x000fe2000c10190a */
[----:B------:R-:W-:Y:S02]  /*0c50*/  IADD3.X R15, PT, PT, RZ, RZ, RZ, P2, !PT ;  /* 0x000000ffff0f7210 */ /* 0x000fe400017fe4ff */
[----:B------:R-:W-:-:S02]  /*0c60*/  LEA R14, P1, R0, UR6, 0x2 ;  /* 0x00000006000e7c11 */ /* 0x000fc4000f8210ff */
[----:B------:R-:W-:Y:S02]  /*0c70*/  LEA.HI.X R3, R16, UR7, R3, 0x2, P0 ;  /* 0x0000000710037c11 */ /* 0x000fe400080f1403 */
[----:B------:R-:W-:-:S03]  /*0c80*/  LEA.HI.X R15, R0, UR7, R15, 0x2, P1 ;  /* 0x00000007000f7c11 */ /* 0x000fc600088f140f */
[----:B------:R-:W-:Y:S04]  /*0c90*/  STG.E desc[UR10][R2.64], R38 ;  /* 0x0000002602007986 */ /* 0x000fe8000c10190a */
[----:B------:R-:W-:Y:S01]  /*0ca0*/  STG.E desc[UR10][R14.64], R31 ;  /* 0x0000001f0e007986 */ /* 0x000fe2000c10190a */
[----:B------:R-:W-:Y:S05]  /*0cb0*/  EXIT ;  /* 0x000000000000794d */ /* 0x000fea0003800000 */
.L_x_2:
[----:B------:R-:W-:-:S00]  /*0cc0*/  BRA `(.L_x_2) ;  /* 0xfffffffc00fc7947 */ /* 0x000fc0000383ffff */
[----:B------:R-:W-:-:S00]  /*0cd0*/  NOP ;  /* 0x0000000000007918 */ /* 0x000fc00000000000 */
        /* <DEDUP_REMOVED lines=10> */
.L_x_3:


//--------------------- .nv.shared._Z36shared_mem_thread_tiling_gemm_kernelPKfS0_Pfjjj --------------------------
	.section	.nv.shared._Z36shared_mem_thread_tiling_gemm_kernelPKfS0_Pfjjj,"aw",@nobits
	.sectionflags	@""
	.align	4
.nv.shared._Z36shared_mem_thread_tiling_gemm_kernelPKfS0_Pfjjj:
	.zero		5120


//--------------------- .nv.shared.reserved.0     --------------------------
	.section	.nv.shared.reserved.0,"aw",@nobits
	.weak		__nv_reservedSMEM_offset_0_alias
	.size		__nv_reservedSMEM_offset_0_alias, 0, 64
	.other		__nv_reservedSMEM_offset_0_alias,@"STO_CUDA_RESERVED_SHARED STV_DEFAULT"
__nv_reservedSMEM_offset_0_alias:
	.zero		0
	.zero		64


//--------------------- .nv.constant0._Z36shared_mem_thread_tiling_gemm_kernelPKfS0_Pfjjj --------------------------
	.section	.nv.constant0._Z36shared_mem_thread_tiling_gemm_kernelPKfS0_Pfjjj,"a",@progbits
	.sectionflags	@""
	.align	4
.nv.constant0._Z36shared_mem_thread_tiling_gemm_kernelPKfS0_Pfjjj:
	.zero		932


//--------------------- SYMBOLS --------------------------

	.type		.nv.reservedSmem.offset0,@object
	.size		.nv.reservedSmem.offset0,0x4
	.type		.nv.reservedSmem.cap,@object
	.size		.nv.reservedSmem.cap,0x4
